//
// Generated by NVIDIA NVVM Compiler
//
// Compiler Build ID: CL-36424714
// Cuda compilation tools, release 13.0, V13.0.88
// Based on NVVM 20.0.0
//

.version 9.0
.target sm_100
.address_size 64

	// .globl	_Z11color_pixelPiiii

.visible .entry _Z11color_pixelPiiii(
	.param .u64 .ptr .align 1 _Z11color_pixelPiiii_param_0,
	.param .u32 _Z11color_pixelPiiii_param_1,
	.param .u32 _Z11color_pixelPiiii_param_2,
	.param .u32 _Z11color_pixelPiiii_param_3
)
{
	.reg .pred 	%p<13>;
	.reg .b32 	%r<23>;
	.reg .b64 	%rd<7>;
	.reg .b64 	%fd<29>;

	ld.param.u64 	%rd2, [_Z11color_pixelPiiii_param_0];
	ld.param.u32 	%r7, [_Z11color_pixelPiiii_param_1];
	ld.param.u32 	%r10, [_Z11color_pixelPiiii_param_2];
	ld.param.u32 	%r9, [_Z11color_pixelPiiii_param_3];
	cvta.to.global.u64 	%rd1, %rd2;
	mov.u32 	%r11, %tid.x;
	mov.u32 	%r12, %ctaid.x;
	mov.u32 	%r13, %ntid.x;
	mad.lo.s32 	%r1, %r12, %r13, %r11;
	mov.u32 	%r14, %tid.y;
	mov.u32 	%r15, %ctaid.y;
	mov.u32 	%r16, %ntid.y;
	mad.lo.s32 	%r17, %r15, %r16, %r14;
	setp.ge.s32 	%p3, %r1, %r7;
	setp.ge.s32 	%p4, %r17, %r10;
	or.pred  	%p5, %p3, %p4;
	@%p5 bra 	$L__BB0_7;
	setp.lt.s32 	%p7, %r9, 1;
	mov.pred 	%p12, 0;
	mov.b32 	%r22, 0;
	@%p7 bra 	$L__BB0_4;
	cvt.rn.f64.s32 	%fd12, %r7;
	cvt.rn.f64.u32 	%fd13, %r10;
	mul.f64 	%fd14, %fd13, 0d3FE0000000000000;
	cvt.rn.f64.u32 	%fd15, %r17;
	sub.f64 	%fd16, %fd15, %fd14;
	mul.f64 	%fd17, %fd16, 0d4010000000000000;
	div.rn.f64 	%fd1, %fd17, %fd12;
	mul.f64 	%fd18, %fd12, 0d3FE0000000000000;
	cvt.rn.f64.s32 	%fd19, %r1;
	sub.f64 	%fd20, %fd19, %fd18;
	mul.f64 	%fd21, %fd20, 0d4010000000000000;
	div.rn.f64 	%fd2, %fd21, %fd12;
	mov.b32 	%r22, 0;
	mov.f64 	%fd25, 0d0000000000000000;
	mov.f64 	%fd26, %fd25;
	mov.f64 	%fd27, %fd25;
	mov.f64 	%fd28, %fd25;
$L__BB0_3:
	sub.f64 	%fd22, %fd26, %fd25;
	add.f64 	%fd7, %fd2, %fd22;
	add.f64 	%fd23, %fd28, %fd28;
	fma.rn.f64 	%fd27, %fd23, %fd27, %fd1;
	add.s32 	%r22, %r22, 1;
	mul.f64 	%fd26, %fd7, %fd7;
	mul.f64 	%fd25, %fd27, %fd27;
	add.f64 	%fd24, %fd26, %fd25;
	setp.le.f64 	%p8, %fd24, 0d4010000000000000;
	setp.lt.s32 	%p12, %r22, %r9;
	and.pred  	%p10, %p8, %p12;
	mov.f64 	%fd28, %fd7;
	@%p10 bra 	$L__BB0_3;
$L__BB0_4:
	mad.lo.s32 	%r6, %r7, %r17, %r1;
	not.pred 	%p11, %p12;
	@%p11 bra 	$L__BB0_6;
	mul.wide.s32 	%rd5, %r6, 4;
	add.s64 	%rd6, %rd1, %rd5;
	st.global.u32 	[%rd6], %r22;
	bra.uni 	$L__BB0_7;
$L__BB0_6:
	mul.wide.s32 	%rd3, %r6, 4;
	add.s64 	%rd4, %rd1, %rd3;
	mov.b32 	%r20, 0;
	st.global.u32 	[%rd4], %r20;
$L__BB0_7:
	ret;

}


// ===== COMPILED SASS (sm_100) =====

	.target	sm_100

	.elftype	@"ET_EXEC"


//--------------------- .note.nv.tkinfo           --------------------------
	.section	.note.nv.tkinfo,"",@"SHT_NOTE"
	.sectionflags	@"SHF_NOTE_NV_TKINFO"
	.tkinfo
        /*0018*/ 	.word	0x00000002
        /*0030*/ 	.string	""
        /*0030*/ 	.string	"ptxas"
        /*0030*/ 	.string	"Cuda compilation tools, release 13.0, V13.0.88"
        /*0030*/ 	.string	"Build cuda_13.0.r13.0/compiler.36424714_0"
        /*0030*/ 	.string	"-arch sm_100 -m 64 "



//--------------------- .note.nv.cuinfo           --------------------------
	.section	.note.nv.cuinfo,"",@"SHT_NOTE"
	.sectionflags	@"SHF_NOTE_NV_CUINFO"
        /*0018*/ 	.short	0x0002
        /*001a*/ 	.short	0x0064
        /*001c*/ 	.short	0x0082
	.zero		2


//--------------------- .nv.info                  --------------------------
	.section	.nv.info,"",@"SHT_CUDA_INFO"
	.align	4


	//----- nvinfo : EIATTR_REGCOUNT
	.align		4
        /*0000*/ 	.byte	0x04, 0x2f
        /*0002*/ 	.short	(.L_1 - .L_0)
	.align		4
.L_0:
        /*0004*/ 	.word	index@(_Z11color_pixelPiiii)
        /*0008*/ 	.word	0x0000001e


	//----- nvinfo : EIATTR_FRAME_SIZE
	.align		4
.L_1:
        /*000c*/ 	.byte	0x04, 0x11
        /*000e*/ 	.short	(.L_3 - .L_2)
	.align		4
.L_2:
        /*0010*/ 	.word	index@($__internal_0_$__cuda_sm20_div_rn_f64_full)
        /*0014*/ 	.word	0x00000000


	//----- nvinfo : EIATTR_FRAME_SIZE
	.align		4
.L_3:
        /*0018*/ 	.byte	0x04, 0x11
        /*001a*/ 	.short	(.L_5 - .L_4)
	.align		4
.L_4:
        /*001c*/ 	.word	index@(_Z11color_pixelPiiii)
        /*0020*/ 	.word	0x00000000


	//----- nvinfo : EIATTR_MIN_STACK_SIZE
	.align		4
.L_5:
        /*0024*/ 	.byte	0x04, 0x12
        /*0026*/ 	.short	(.L_7 - .L_6)
	.align		4
.L_6:
        /*0028*/ 	.word	index@(_Z11color_pixelPiiii)
        /*002c*/ 	.word	0x00000000
.L_7:


//--------------------- .nv.compat                --------------------------
	.section	.nv.compat,"",@"SHT_CUDA_COMPAT_INFO"
	.align	4
        /*0000*/ 	.byte	0x02, 0x09, 0x00, 0x00, 0x02, 0x02, 0x01, 0x00, 0x02, 0x05, 0x05, 0x00, 0x03, 0x07, 0x01, 0x01
        /*0010*/ 	.byte	0x02, 0x03, 0x00, 0x00, 0x02, 0x06, 0x01, 0x00, 0x04, 0x0b, 0x08, 0x00, 0x01, 0x00, 0x00, 0x00
        /*0020*/ 	.byte	0x00, 0x00, 0x00, 0x00


//--------------------- .nv.info._Z11color_pixelPiiii --------------------------
	.section	.nv.info._Z11color_pixelPiiii,"",@"SHT_CUDA_INFO"
	.sectionflags	@""
	.align	4


	//----- nvinfo : EIATTR_CUDA_API_VERSION
	.align		4
        /*0000*/ 	.byte	0x04, 0x37
        /*0002*/ 	.short	(.L_9 - .L_8)
.L_8:
        /*0004*/ 	.word	0x00000082


	//----- nvinfo : EIATTR_KPARAM_INFO
	.align		4
.L_9:
        /*0008*/ 	.byte	0x04, 0x17
        /*000a*/ 	.short	(.L_11 - .L_10)
.L_10:
        /*000c*/ 	.word	0x00000000
        /*0010*/ 	.short	0x0003
        /*0012*/ 	.short	0x0010
        /*0014*/ 	.byte	0x00, 0xf0, 0x11, 0x00


	//----- nvinfo : EIATTR_KPARAM_INFO
	.align		4
.L_11:
        /*0018*/ 	.byte	0x04, 0x17
        /*001a*/ 	.short	(.L_13 - .L_12)
.L_12:
        /*001c*/ 	.word	0x00000000
        /*0020*/ 	.short	0x0002
        /*0022*/ 	.short	0x000c
        /*0024*/ 	.byte	0x00, 0xf0, 0x11, 0x00


	//----- nvinfo : EIATTR_KPARAM_INFO
	.align		4
.L_13:
        /*0028*/ 	.byte	0x04, 0x17
        /*002a*/ 	.short	(.L_15 - .L_14)
.L_14:
        /*002c*/ 	.word	0x00000000
        /*0030*/ 	.short	0x0001
        /*0032*/ 	.short	0x0008
        /*0034*/ 	.byte	0x00, 0xf0, 0x11, 0x00


	//----- nvinfo : EIATTR_KPARAM_INFO
	.align		4
.L_15:
        /*0038*/ 	.byte	0x04, 0x17
        /*003a*/ 	.short	(.L_17 - .L_16)
.L_16:
        /*003c*/ 	.word	0x00000000
        /*0040*/ 	.short	0x0000
        /*0042*/ 	.short	0x0000
        /*0044*/ 	.byte	0x00, 0xf5, 0x21, 0x00


	//----- nvinfo : EIATTR_SPARSE_MMA_MASK
	.align		4
.L_17:
        /*0048*/ 	.byte	0x03, 0x50
        /*004a*/ 	.short	0x0000


	//----- nvinfo : EIATTR_MAXREG_COUNT
	.align		4
        /*004c*/ 	.byte	0x03, 0x1b
        /*004e*/ 	.short	0x00ff


	//----- nvinfo : EIATTR_MERCURY_ISA_VERSION
	.align		4
        /*0050*/ 	.byte	0x03, 0x5f
        /*0052*/ 	.short	0x0101


	//----- nvinfo : EIATTR_VRC_CTA_INIT_COUNT
	.align		4
        /*0054*/ 	.byte	0x02, 0x4a
	.zero		1
	.zero		1


	//----- nvinfo : EIATTR_EXIT_INSTR_OFFSETS
	.align		4
        /*0058*/ 	.byte	0x04, 0x1c
        /*005a*/ 	.short	(.L_19 - .L_18)


	//   ....[0]....
.L_18:
        /*005c*/ 	.word	0x000000c0


	//   ....[1]....
        /*0060*/ 	.word	0x00000620


	//   ....[2]....
        /*0064*/ 	.word	0x00000660


	//----- nvinfo : EIATTR_CRS_STACK_SIZE
	.align		4
.L_19:
        /*0068*/ 	.byte	0x04, 0x1e
        /*006a*/ 	.short	(.L_21 - .L_20)
.L_20:
        /*006c*/ 	.word	0x00000000


	//----- nvinfo : EIATTR_CBANK_PARAM_SIZE
	.align		4
.L_21:
        /*0070*/ 	.byte	0x03, 0x19
        /*0072*/ 	.short	0x0014


	//----- nvinfo : EIATTR_PARAM_CBANK
	.align		4
        /*0074*/ 	.byte	0x04, 0x0a
        /*0076*/ 	.short	(.L_23 - .L_22)
	.align		4
.L_22:
        /*0078*/ 	.word	index@(.nv.constant0._Z11color_pixelPiiii)
        /*007c*/ 	.short	0x0380
        /*007e*/ 	.short	0x0014


	//----- nvinfo : EIATTR_SW_WAR
	.align		4
.L_23:
        /*0080*/ 	.byte	0x04, 0x36
        /*0082*/ 	.short	(.L_25 - .L_24)
.L_24:
        /*0084*/ 	.word	0x00000008
.L_25:


//--------------------- .nv.callgraph             --------------------------
	.section	.nv.callgraph,"",@"SHT_CUDA_CALLGRAPH"
	.align	4
	.sectionentsize	8
	.align		4
        /*0000*/ 	.word	0x00000000
	.align		4
        /*0004*/ 	.word	0xffffffff
	.align		4
        /*0008*/ 	.word	0x00000000
	.align		4
        /*000c*/ 	.word	0xfffffffe
	.align		4
        /*0010*/ 	.word	0x00000000
	.align		4
        /*0014*/ 	.word	0xfffffffd
	.align		4
        /*0018*/ 	.word	0x00000000
	.align		4
        /*001c*/ 	.word	0xfffffffc


//--------------------- .text._Z11color_pixelPiiii --------------------------
	.section	.text._Z11color_pixelPiiii,"ax",@progbits
	.align	128
        .global         _Z11color_pixelPiiii
        .type           _Z11color_pixelPiiii,@function
        .size           _Z11color_pixelPiiii,(.L_x_12 - _Z11color_pixelPiiii)
        .other          _Z11color_pixelPiiii,@"STO_CUDA_ENTRY STV_DEFAULT"
_Z11color_pixelPiiii:
.text._Z11color_pixelPiiii:
[----:B------:R-:W-:Y:S01]  /*0000*/  LDC R1, c[0x0][0x37c] ;  /* 0x0000df00ff017b82 */ /* 0x000fe20000000800 */
[----:B------:R-:W0:Y:S07]  /*0010*/  S2R R0, SR_TID.Y ;  /* 0x0000000000007919 */ /* 0x000e2e0000002200 */
[----:B------:R-:W1:Y:S01]  /*0020*/  LDC R2, c[0x0][0x360] ;  /* 0x0000d800ff027b82 */ /* 0x000e620000000800 */
[----:B------:R-:W2:Y:S01]  /*0030*/  LDCU.64 UR6, c[0x0][0x388] ;  /* 0x00007100ff0677ac */ /* 0x000ea20008000a00 */
[----:B------:R-:W1:Y:S06]  /*0040*/  S2R R15, SR_TID.X ;  /* 0x00000000000f7919 */ /* 0x000e6c0000002100 */
[----:B------:R-:W0:Y:S08]  /*0050*/  S2UR UR5, SR_CTAID.Y ;  /* 0x00000000000579c3 */ /* 0x000e300000002600 */
[----:B------:R-:W0:Y:S08]  /*0060*/  LDC R3, c[0x0][0x364] ;  /* 0x0000d900ff037b82 */ /* 0x000e300000000800 */
[----:B------:R-:W1:Y:S01]  /*0070*/  S2UR UR4, SR_CTAID.X ;  /* 0x00000000000479c3 */ /* 0x000e620000002500 */
[----:B0-----:R-:W-:-:S05]  /*0080*/  IMAD R0, R3, UR5, R0 ;  /* 0x0000000503007c24 */ /* 0x001fca000f8e0200 */
[----:B--2---:R-:W-:Y:S01]  /*0090*/  ISETP.GE.AND P0, PT, R0, UR7, PT ;  /* 0x0000000700007c0c */ /* 0x004fe2000bf06270 */
[----:B-1----:R-:W-:-:S05]  /*00a0*/  IMAD R15, R2, UR4, R15 ;  /* 0x00000004020f7c24 */ /* 0x002fca000f8e020f */
[----:B------:R-:W-:-:S13]  /*00b0*/  ISETP.GE.OR P0, PT, R15, UR6, P0 ;  /* 0x000000060f007c0c */ /* 0x000fda0008706670 */
[----:B------:R-:W-:Y:S05]  /*00c0*/  @P0 EXIT ;  /* 0x000000000000094d */ /* 0x000fea0003800000 */
[----:B------:R-:W0:Y:S01]  /*00d0*/  LDCU UR4, c[0x0][0x390] ;  /* 0x00007200ff0477ac */ /* 0x000e220008000800 */
[----:B------:R-:W-:Y:S01]  /*00e0*/  PLOP3.LUT P0, PT, PT, PT, PT, 0x8, 0x80 ;  /* 0x000000000080781c */ /* 0x000fe20003f0e170 */
[----:B------:R-:W-:Y:S01]  /*00f0*/  IMAD.MOV.U32 R17, RZ, RZ, RZ ;  /* 0x000000ffff117224 */ /* 0x000fe200078e00ff */
[----:B0-----:R-:W-:-:S09]  /*0100*/  UISETP.GE.AND UP0, UPT, UR4, 0x1, UPT ;  /* 0x000000010400788c */ /* 0x001fd2000bf06270 */
[----:B------:R-:W-:Y:S05]  /*0110*/  BRA.U !UP0, `(.L_x_0) ;  /* 0x0000000508287547 */ /* 0x000fea000b800000 */
[----:B------:R-:W0:Y:S01]  /*0120*/  I2F.F64 R6, UR6 ;  /* 0x0000000600067d12 */ /* 0x000e220008201c00 */
[----:B------:R-:W-:Y:S01]  /*0130*/  IMAD.MOV.U32 R8, RZ, RZ, 0x1 ;  /* 0x00000001ff087424 */ /* 0x000fe200078e00ff */
[----:B------:R-:W-:Y:S06]  /*0140*/  BSSY.RECONVERGENT B0, `(.L_x_1) ;  /* 0x000001a000007945 */ /* 0x000fec0003800200 */
[----:B------:R-:W-:Y:S08]  /*0150*/  I2F.F64.U32 R2, UR7 ;  /* 0x0000000700027d12 */ /* 0x000ff00008201800 */
[----:B0-----:R-:W0:Y:S08]  /*0160*/  MUFU.RCP64H R9, R7 ;  /* 0x0000000700097308 */ /* 0x001e300000001800 */
[----:B------:R-:W1:Y:S01]  /*0170*/  I2F.F64.U32 R4, R0 ;  /* 0x0000000000047312 */ /* 0x000e620000201800 */
[----:B0-----:R-:W-:-:S02]  /*0180*/  DFMA R10, -R6, R8, 1 ;  /* 0x3ff00000060a742b */ /* 0x001fc40000000108 */
[----:B-1----:R-:W-:-:S06]  /*0190*/  DFMA R2, R2, -0.5, R4 ;  /* 0xbfe000000202782b */ /* 0x002fcc0000000004 */
[----:B------:R-:W-:Y:S02]  /*01a0*/  DFMA R10, R10, R10, R10 ;  /* 0x0000000a0a0a722b */ /* 0x000fe4000000000a */
[----:B------:R-:W-:-:S06]  /*01b0*/  DMUL R4, R2, 4 ;  /* 0x4010000002047828 */ /* 0x000fcc0000000000 */
[----:B------:R-:W-:-:S08]  /*01c0*/  DFMA R10, R8, R10, R8 ;  /* 0x0000000a080a722b */ /* 0x000fd00000000008 */
[----:B------:R-:W-:Y:S01]  /*01d0*/  DFMA R8, -R6, R10, 1 ;  /* 0x3ff000000608742b */ /* 0x000fe2000000010a */
[----:B------:R-:W-:-:S07]  /*01e0*/  FSETP.GEU.AND P1, PT, |R5|, 6.5827683646048100446e-37, PT ;  /* 0x036000000500780b */ /* 0x000fce0003f2e200 */
[----:B------:R-:W-:-:S08]  /*01f0*/  DFMA R8, R10, R8, R10 ;  /* 0x000000080a08722b */ /* 0x000fd0000000000a */
[----:B------:R-:W-:-:S08]  /*0200*/  DMUL R2, R4, R8 ;  /* 0x0000000804027228 */ /* 0x000fd00000000000 */
[----:B------:R-:W-:-:S08]  /*0210*/  DFMA R10, -R6, R2, R4 ;  /* 0x00000002060a722b */ /* 0x000fd00000000104 */
[----:B------:R-:W-:-:S10]  /*0220*/  DFMA R2, R8, R10, R2 ;  /* 0x0000000a0802722b */ /* 0x000fd40000000002 */
[----:B------:R-:W-:-:S05]  /*0230*/  FFMA R8, RZ, R7, R3 ;  /* 0x00000007ff087223 */ /* 0x000fca0000000003 */
[----:B------:R-:W-:-:S13]  /*0240*/  FSETP.GT.AND P0, PT, |R8|, 1.469367938527859385e-39, PT ;  /* 0x001000000800780b */ /* 0x000fda0003f04200 */
[----:B------:R-:W-:Y:S05]  /*0250*/  @P0 BRA P1, `(.L_x_2) ;  /* 0x0000000000200947 */ /* 0x000fea0000800000 */
[----:B------:R-:W-:Y:S01]  /*0260*/  IMAD.MOV.U32 R10, RZ, RZ, R4 ;  /* 0x000000ffff0a7224 */ /* 0x000fe200078e0004 */
[----:B------:R-:W-:Y:S01]  /*0270*/  MOV R18, 0x2c0 ;  /* 0x000002c000127802 */ /* 0x000fe20000000f00 */
[----:B------:R-:W-:Y:S02]  /*0280*/  IMAD.MOV.U32 R11, RZ, RZ, R5 ;  /* 0x000000ffff0b7224 */ /* 0x000fe400078e0005 */
[----:B------:R-:W-:Y:S02]  /*0290*/  IMAD.MOV.U32 R8, RZ, RZ, R6 ;  /* 0x000000ffff087224 */ /* 0x000fe400078e0006 */
[----:B------:R-:W-:-:S07]  /*02a0*/  IMAD.MOV.U32 R9, RZ, RZ, R7 ;  /* 0x000000ffff097224 */ /* 0x000fce00078e0007 */
[----:B------:R-:W-:Y:S05]  /*02b0*/  CALL.REL.NOINC `($__internal_0_$__cuda_sm20_div_rn_f64_full) ;  /* 0x0000000000ec7944 */ /* 0x000fea0003c00000 */
[----:B------:R-:W-:Y:S02]  /*02c0*/  IMAD.MOV.U32 R2, RZ, RZ, R4 ;  /* 0x000000ffff027224 */ /* 0x000fe400078e0004 */
[----:B------:R-:W-:-:S07]  /*02d0*/  IMAD.MOV.U32 R3, RZ, RZ, R5 ;  /* 0x000000ffff037224 */ /* 0x000fce00078e0005 */
.L_x_2:
[----:B------:R-:W-:Y:S05]  /*02e0*/  BSYNC.RECONVERGENT B0 ;  /* 0x0000000000007941 */ /* 0x000fea0003800200 */
.L_x_1:
[----:B------:R-:W0:Y:S01]  /*02f0*/  MUFU.RCP64H R9, R7 ;  /* 0x0000000700097308 */ /* 0x000e220000001800 */
[----:B------:R-:W-:Y:S01]  /*0300*/  IMAD.MOV.U32 R8, RZ, RZ, 0x1 ;  /* 0x00000001ff087424 */ /* 0x000fe200078e00ff */
[----:B------:R-:W-:Y:S06]  /*0310*/  BSSY.RECONVERGENT B0, `(.L_x_3) ;  /* 0x0000016000007945 */ /* 0x000fec0003800200 */
[----:B------:R-:W1:Y:S01]  /*0320*/  I2F.F64 R4, R15 ;  /* 0x0000000f00047312 */ /* 0x000e620000201c00 */
[C---:B0-----:R-:W-:Y:S02]  /*0330*/  DFMA R10, -R6.reuse, R8, 1 ;  /* 0x3ff00000060a742b */ /* 0x041fe40000000108 */
[----:B-1----:R-:W-:-:S06]  /*0340*/  DFMA R4, R6, -0.5, R4 ;  /* 0xbfe000000604782b */ /* 0x002fcc0000000004 */
[----:B------:R-:W-:-:S08]  /*0350*/  DFMA R10, R10, R10, R10 ;  /* 0x0000000a0a0a722b */ /* 0x000fd0000000000a */
[----:B------:R-:W-:Y:S02]  /*0360*/  DFMA R10, R8, R10, R8 ;  /* 0x0000000a080a722b */ /* 0x000fe40000000008 */
[----:B------:R-:W-:-:S06]  /*0370*/  DMUL R8, R4, 4 ;  /* 0x4010000004087828 */ /* 0x000fcc0000000000 */
[----:B------:R-:W-:-:S04]  /*0380*/  DFMA R12, -R6, R10, 1 ;  /* 0x3ff00000060c742b */ /* 0x000fc8000000010a */
[----:B------:R-:W-:-:S04]  /*0390*/  FSETP.GEU.AND P1, PT, |R9|, 6.5827683646048100446e-37, PT ;  /* 0x036000000900780b */ /* 0x000fc80003f2e200 */
        /* <DEDUP_REMOVED lines=13> */
.L_x_4:
[----:B------:R-:W-:Y:S05]  /*0470*/  BSYNC.RECONVERGENT B0 ;  /* 0x0000000000007941 */ /* 0x000fea0003800200 */
.L_x_3:
[----:B------:R-:W-:Y:S01]  /*0480*/  BSSY.RECONVERGENT B0, `(.L_x_0) ;  /* 0x0000013000007945 */ /* 0x000fe20003800200 */
[----:B------:R-:W-:Y:S01]  /*0490*/  IMAD.MOV.U32 R17, RZ, RZ, RZ ;  /* 0x000000ffff117224 */ /* 0x000fe200078e00ff */
[----:B------:R-:W-:Y:S02]  /*04a0*/  CS2R R6, SRZ ;  /* 0x0000000000067805 */ /* 0x000fe4000001ff00 */
[----:B------:R-:W-:Y:S02]  /*04b0*/  CS2R R8, SRZ ;  /* 0x0000000000087805 */ /* 0x000fe4000001ff00 */
[----:B------:R-:W-:Y:S02]  /*04c0*/  CS2R R10, SRZ ;  /* 0x00000000000a7805 */ /* 0x000fe4000001ff00 */
[----:B------:R-:W-:Y:S01]  /*04d0*/  CS2R R12, SRZ ;  /* 0x00000000000c7805 */ /* 0x000fe2000001ff00 */
[----:B------:R-:W0:Y:S06]  /*04e0*/  LDCU UR8, c[0x0][0x390] ;  /* 0x00007200ff0877ac */ /* 0x000e2c0008000800 */
.L_x_5:
[----:B------:R-:W-:Y:S01]  /*04f0*/  DADD R6, R8, -R6 ;  /* 0x0000000008067229 */ /* 0x000fe20000000806 */
[----:B------:R-:W-:Y:S01]  /*0500*/  VIADD R17, R17, 0x1 ;  /* 0x0000000111117836 */ /* 0x000fe20000000000 */
[----:B------:R-:W-:-:S04]  /*0510*/  DADD R8, R12, R12 ;  /* 0x000000000c087229 */ /* 0x000fc8000000000c */
[----:B0-----:R-:W-:Y:S02]  /*0520*/  ISETP.GE.AND P1, PT, R17, UR8, PT ;  /* 0x0000000811007c0c */ /* 0x001fe4000bf26270 */
[----:B------:R-:W-:Y:S02]  /*0530*/  DADD R12, R6, R4 ;  /* 0x00000000060c7229 */ /* 0x000fe40000000004 */
[----:B------:R-:W-:Y:S01]  /*0540*/  DFMA R10, R8, R10, R2 ;  /* 0x0000000a080a722b */ /* 0x000fe20000000002 */
[----:B------:R-:W-:-:S05]  /*0550*/  PLOP3.LUT P0, PT, P1, PT, PT, 0x8, 0x80 ;  /* 0x000000000080781c */ /* 0x000fca0000f0e170 */
[----:B------:R-:W-:Y:S02]  /*0560*/  DMUL R8, R12, R12 ;  /* 0x0000000c0c087228 */ /* 0x000fe40000000000 */
[----:B------:R-:W-:-:S08]  /*0570*/  DMUL R6, R10, R10 ;  /* 0x0000000a0a067228 */ /* 0x000fd00000000000 */
[----:B------:R-:W-:-:S08]  /*0580*/  DADD R18, R8, R6 ;  /* 0x0000000008127229 */ /* 0x000fd00000000006 */
[----:B------:R-:W-:-:S14]  /*0590*/  DSETP.LE.AND P2, PT, R18, 4, PT ;  /* 0x401000001200742a */ /* 0x000fdc0003f43000 */
[----:B------:R-:W-:Y:S05]  /*05a0*/  @!P1 BRA P2, `(.L_x_5) ;  /* 0xfffffffc00d09947 */ /* 0x000fea000103ffff */
[----:B------:R-:W-:Y:S05]  /*05b0*/  BSYNC.RECONVERGENT B0 ;  /* 0x0000000000007941 */ /* 0x000fea0003800200 */
.L_x_0:
[----:B------:R-:W0:Y:S01]  /*05c0*/  @P0 LDC.64 R2, c[0x0][0x380] ;  /* 0x0000e000ff020b82 */ /* 0x000e220000000a00 */
[----:B------:R-:W1:Y:S01]  /*05d0*/  LDCU UR9, c[0x0][0x388] ;  /* 0x00007100ff0977ac */ /* 0x000e620008000800 */
[----:B------:R-:W2:Y:S01]  /*05e0*/  LDCU.64 UR4, c[0x0][0x358] ;  /* 0x00006b00ff0477ac */ /* 0x000ea20008000a00 */
[----:B-1----:R-:W-:-:S04]  /*05f0*/  IMAD R15, R0, UR9, R15 ;  /* 0x00000009000f7c24 */ /* 0x002fc8000f8e020f */
[----:B0-----:R-:W-:-:S05]  /*0600*/  @P0 IMAD.WIDE R2, R15, 0x4, R2 ;  /* 0x000000040f020825 */ /* 0x001fca00078e0202 */
[----:B--2---:R0:W-:Y:S01]  /*0610*/  @P0 STG.E desc[UR4][R2.64], R17 ;  /* 0x0000001102000986 */ /* 0x0041e2000c101904 */
[----:B------:R-:W-:Y:S05]  /*0620*/  @P0 EXIT ;  /* 0x000000000000094d */ /* 0x000fea0003800000 */
[----:B0-----:R-:W0:Y:S02]  /*0630*/  LDC.64 R2, c[0x0][0x380] ;  /* 0x0000e000ff027b82 */ /* 0x001e240000000a00 */
[----:B0-----:R-:W-:-:S05]  /*0640*/  IMAD.WIDE R2, R15, 0x4, R2 ;  /* 0x000000040f027825 */ /* 0x001fca00078e0202 */
[----:B------:R-:W-:Y:S01]  /*0650*/  STG.E desc[UR4][R2.64], RZ ;  /* 0x000000ff02007986 */ /* 0x000fe2000c101904 */
[----:B------:R-:W-:Y:S05]  /*0660*/  EXIT ;  /* 0x000000000000794d */ /* 0x000fea0003800000 */
        .weak           $__internal_0_$__cuda_sm20_div_rn_f64_full
        .type           $__internal_0_$__cuda_sm20_div_rn_f64_full,@function
        .size           $__internal_0_$__cuda_sm20_div_rn_f64_full,(.L_x_12 - $__internal_0_$__cuda_sm20_div_rn_f64_full)
$__internal_0_$__cuda_sm20_div_rn_f64_full:
[C---:B------:R-:W-:Y:S01]  /*0670*/  FSETP.GEU.AND P0, PT, |R9|.reuse, 1.469367938527859385e-39, PT ;  /* 0x001000000900780b */ /* 0x040fe20003f0e200 */
[----:B------:R-:W-:Y:S01]  /*0680*/  IMAD.MOV.U32 R20, RZ, RZ, 0x1 ;  /* 0x00000001ff147424 */ /* 0x000fe200078e00ff */
[----:B------:R-:W-:Y:S01]  /*0690*/  LOP3.LUT R4, R9, 0x800fffff, RZ, 0xc0, !PT ;  /* 0x800fffff09047812 */ /* 0x000fe200078ec0ff */
[----:B------:R-:W-:Y:S01]  /*06a0*/  IMAD.MOV.U32 R14, RZ, RZ, 0x1ca00000 ;  /* 0x1ca00000ff0e7424 */ /* 0x000fe200078e00ff */
[C---:B------:R-:W-:Y:S01]  /*06b0*/  FSETP.GEU.AND P2, PT, |R11|.reuse, 1.469367938527859385e-39, PT ;  /* 0x001000000b00780b */ /* 0x040fe20003f4e200 */
[----:B------:R-:W-:Y:S01]  /*06c0*/  BSSY.RECONVERGENT B1, `(.L_x_6) ;  /* 0x0000053000017945 */ /* 0x000fe20003800200 */
[----:B------:R-:W-:Y:S01]  /*06d0*/  LOP3.LUT R5, R4, 0x3ff00000, RZ, 0xfc, !PT ;  /* 0x3ff0000004057812 */ /* 0x000fe200078efcff */
[----:B------:R-:W-:Y:S01]  /*06e0*/  IMAD.MOV.U32 R4, RZ, RZ, R8 ;  /* 0x000000ffff047224 */ /* 0x000fe200078e0008 */
[----:B------:R-:W-:Y:S02]  /*06f0*/  LOP3.LUT R16, R11, 0x7ff00000, RZ, 0xc0, !PT ;  /* 0x7ff000000b107812 */ /* 0x000fe400078ec0ff */
[----:B------:R-:W-:-:S03]  /*0700*/  LOP3.LUT R17, R9, 0x7ff00000, RZ, 0xc0, !PT ;  /* 0x7ff0000009117812 */ /* 0x000fc600078ec0ff */
[----:B------:R-:W-:Y:S01]  /*0710*/  @!P0 DMUL R4, R8, 8.98846567431157953865e+307 ;  /* 0x7fe0000008048828 */ /* 0x000fe20000000000 */
[C---:B------:R-:W-:Y:S01]  /*0720*/  ISETP.GE.U32.AND P1, PT, R16.reuse, R17, PT ;  /* 0x000000111000720c */ /* 0x040fe20003f26070 */
[----:B------:R-:W-:Y:S02]  /*0730*/  IMAD.MOV.U32 R26, RZ, RZ, R17 ;  /* 0x000000ffff1a7224 */ /* 0x000fe400078e0011 */
[----:B------:R-:W-:Y:S01]  /*0740*/  @!P2 LOP3.LUT R19, R9, 0x7ff00000, RZ, 0xc0, !PT ;  /* 0x7ff000000913a812 */ /* 0x000fe200078ec0ff */
[----:B------:R-:W-:Y:S01]  /*0750*/  @!P2 IMAD.MOV.U32 R24, RZ, RZ, RZ ;  /* 0x000000ffff18a224 */ /* 0x000fe200078e00ff */
[----:B------:R-:W0:Y:S02]  /*0760*/  MUFU.RCP64H R21, R5 ;  /* 0x0000000500157308 */ /* 0x000e240000001800 */
[----:B------:R-:W-:Y:S02]  /*0770*/  @!P2 ISETP.GE.U32.AND P3, PT, R16, R19, PT ;  /* 0x000000131000a20c */ /* 0x000fe40003f66070 */
[----:B------:R-:W-:-:S02]  /*0780*/  @!P0 LOP3.LUT R26, R5, 0x7ff00000, RZ, 0xc0, !PT ;  /* 0x7ff00000051a8812 */ /* 0x000fc400078ec0ff */
[----:B------:R-:W-:-:S03]  /*0790*/  @!P2 SEL R19, R14, 0x63400000, !P3 ;  /* 0x634000000e13a807 */ /* 0x000fc60005800000 */
[----:B------:R-:W-:Y:S01]  /*07a0*/  VIADD R27, R26, 0xffffffff ;  /* 0xffffffff1a1b7836 */ /* 0x000fe20000000000 */
[----:B------:R-:W-:-:S04]  /*07b0*/  @!P2 LOP3.LUT R19, R19, 0x80000000, R11, 0xf8, !PT ;  /* 0x800000001313a812 */ /* 0x000fc800078ef80b */
[----:B------:R-:W-:Y:S01]  /*07c0*/  @!P2 LOP3.LUT R25, R19, 0x100000, RZ, 0xfc, !PT ;  /* 0x001000001319a812 */ /* 0x000fe200078efcff */
[----:B------:R-:W-:Y:S01]  /*07d0*/  IMAD.MOV.U32 R19, RZ, RZ, R16 ;  /* 0x000000ffff137224 */ /* 0x000fe200078e0010 */
[----:B0-----:R-:W-:-:S08]  /*07e0*/  DFMA R12, R20, -R4, 1 ;  /* 0x3ff00000140c742b */ /* 0x001fd00000000804 */
[----:B------:R-:W-:-:S08]  /*07f0*/  DFMA R12, R12, R12, R12 ;  /* 0x0000000c0c0c722b */ /* 0x000fd0000000000c */
[----:B------:R-:W-:Y:S01]  /*0800*/  DFMA R20, R20, R12, R20 ;  /* 0x0000000c1414722b */ /* 0x000fe20000000014 */
[----:B------:R-:W-:Y:S01]  /*0810*/  SEL R13, R14, 0x63400000, !P1 ;  /* 0x634000000e0d7807 */ /* 0x000fe20004800000 */
[----:B------:R-:W-:-:S03]  /*0820*/  IMAD.MOV.U32 R12, RZ, RZ, R10 ;  /* 0x000000ffff0c7224 */ /* 0x000fc600078e000a */
[----:B------:R-:W-:-:S03]  /*0830*/  LOP3.LUT R13, R13, 0x800fffff, R11, 0xf8, !PT ;  /* 0x800fffff0d0d7812 */ /* 0x000fc600078ef80b */
[----:B------:R-:W-:-:S03]  /*0840*/  DFMA R22, R20, -R4, 1 ;  /* 0x3ff000001416742b */ /* 0x000fc60000000804 */
[----:B------:R-:W-:-:S05]  /*0850*/  @!P2 DFMA R12, R12, 2, -R24 ;  /* 0x400000000c0ca82b */ /* 0x000fca0000000818 */
[----:B------:R-:W-:-:S05]  /*0860*/  DFMA R22, R20, R22, R20 ;  /* 0x000000161416722b */ /* 0x000fca0000000014 */
[----:B------:R-:W-:-:S03]  /*0870*/  @!P2 LOP3.LUT R19, R13, 0x7ff00000, RZ, 0xc0, !PT ;  /* 0x7ff000000d13a812 */ /* 0x000fc600078ec0ff */
[----:B------:R-:W-:Y:S02]  /*0880*/  DMUL R20, R22, R12 ;  /* 0x0000000c16147228 */ /* 0x000fe40000000000 */
[----:B------:R-:W-:-:S05]  /*0890*/  VIADD R17, R19, 0xffffffff ;  /* 0xffffffff13117836 */ /* 0x000fca0000000000 */
[----:B------:R-:W-:Y:S01]  /*08a0*/  ISETP.GT.U32.AND P0, PT, R17, 0x7feffffe, PT ;  /* 0x7feffffe1100780c */ /* 0x000fe20003f04070 */
[----:B------:R-:W-:-:S03]  /*08b0*/  DFMA R24, R20, -R4, R12 ;  /* 0x800000041418722b */ /* 0x000fc6000000000c */
[----:B------:R-:W-:-:S05]  /*08c0*/  ISETP.GT.U32.OR P0, PT, R27, 0x7feffffe, P0 ;  /* 0x7feffffe1b00780c */ /* 0x000fca0000704470 */
[----:B------:R-:W-:-:S08]  /*08d0*/  DFMA R24, R22, R24, R20 ;  /* 0x000000181618722b */ /* 0x000fd00000000014 */
[----:B------:R-:W-:Y:S05]  /*08e0*/  @P0 BRA `(.L_x_7) ;  /* 0x00000000006c0947 */ /* 0x000fea0003800000 */
[----:B------:R-:W-:Y:S01]  /*08f0*/  LOP3.LUT R11, R9, 0x7ff00000, RZ, 0xc0, !PT ;  /* 0x7ff00000090b7812 */ /* 0x000fe200078ec0ff */
[----:B------:R-:W-:-:S03]  /*0900*/  IMAD.MOV.U32 R20, RZ, RZ, RZ ;  /* 0x000000ffff147224 */ /* 0x000fc600078e00ff */
[CC--:B------:R-:W-:Y:S02]  /*0910*/  VIADDMNMX R10, R16.reuse, -R11.reuse, 0xb9600000, !PT ;  /* 0xb9600000100a7446 */ /* 0x0c0fe4000780090b */
[----:B------:R-:W-:Y:S02]  /*0920*/  ISETP.GE.U32.AND P0, PT, R16, R11, PT ;  /* 0x0000000b1000720c */ /* 0x000fe40003f06070 */
[----:B------:R-:W-:Y:S02]  /*0930*/  VIMNMX R10, PT, PT, R10, 0x46a00000, PT ;  /* 0x46a000000a0a7848 */ /* 0x000fe40003fe0100 */
[----:B------:R-:W-:-:S05]  /*0940*/  SEL R11, R14, 0x63400000, !P0 ;  /* 0x634000000e0b7807 */ /* 0x000fca0004000000 */
[----:B------:R-:W-:-:S04]  /*0950*/  IMAD.IADD R10, R10, 0x1, -R11 ;  /* 0x000000010a0a7824 */ /* 0x000fc800078e0a0b */
[----:B------:R-:W-:-:S06]  /*0960*/  VIADD R21, R10, 0x7fe00000 ;  /* 0x7fe000000a157836 */ /* 0x000fcc0000000000 */
[----:B------:R-:W-:-:S10]  /*0970*/  DMUL R16, R24, R20 ;  /* 0x0000001418107228 */ /* 0x000fd40000000000 */
[----:B------:R-:W-:-:S13]  /*0980*/  FSETP.GTU.AND P0, PT, |R17|, 1.469367938527859385e-39, PT ;  /* 0x001000001100780b */ /* 0x000fda0003f0c200 */
[----:B------:R-:W-:Y:S05]  /*0990*/  @P0 BRA `(.L_x_8) ;  /* 0x0000000000940947 */ /* 0x000fea0003800000 */
[----:B------:R-:W-:Y:S01]  /*09a0*/  DFMA R4, R24, -R4, R12 ;  /* 0x800000041804722b */ /* 0x000fe2000000000c */
[----:B------:R-:W-:-:S09]  /*09b0*/  IMAD.MOV.U32 R20, RZ, RZ, RZ ;  /* 0x000000ffff147224 */ /* 0x000fd200078e00ff */
[C---:B------:R-:W-:Y:S02]  /*09c0*/  FSETP.NEU.AND P0, PT, R5.reuse, RZ, PT ;  /* 0x000000ff0500720b */ /* 0x040fe40003f0d000 */
[----:B------:R-:W-:-:S04]  /*09d0*/  LOP3.LUT R9, R5, 0x80000000, R9, 0x48, !PT ;  /* 0x8000000005097812 */ /* 0x000fc800078e4809 */
[----:B------:R-:W-:-:S07]  /*09e0*/  LOP3.LUT R21, R9, R21, RZ, 0xfc, !PT ;  /* 0x0000001509157212 */ /* 0x000fce00078efcff */
[----:B------:R-:W-:Y:S05]  /*09f0*/  @!P0 BRA `(.L_x_8) ;  /* 0x00000000007c8947 */ /* 0x000fea0003800000 */
[----:B------:R-:W-:Y:S01]  /*0a00*/  IMAD.MOV R5, RZ, RZ, -R10 ;  /* 0x000000ffff057224 */ /* 0x000fe200078e0a0a */
[----:B------:R-:W-:Y:S01]  /*0a10*/  DMUL.RP R20, R24, R20 ;  /* 0x0000001418147228 */ /* 0x000fe20000008000 */
[----:B------:R-:W-:-:S06]  /*0a20*/  IMAD.MOV.U32 R4, RZ, RZ, RZ ;  /* 0x000000ffff047224 */ /* 0x000fcc00078e00ff */
[----:B------:R-:W-:-:S03]  /*0a30*/  DFMA R4, R16, -R4, R24 ;  /* 0x800000041004722b */ /* 0x000fc60000000018 */
[----:B------:R-:W-:-:S03]  /*0a40*/  LOP3.LUT R9, R21, R9, RZ, 0x3c, !PT ;  /* 0x0000000915097212 */ /* 0x000fc600078e3cff */
[----:B------:R-:W-:-:S04]  /*0a50*/  IADD3 R4, PT, PT, -R10, -0x43300000, RZ ;  /* 0xbcd000000a047810 */ /* 0x000fc80007ffe1ff */
[----:B------:R-:W-:-:S04]  /*0a60*/  FSETP.NEU.AND P0, PT, |R5|, R4, PT ;  /* 0x000000040500720b */ /* 0x000fc80003f0d200 */
[----:B------:R-:W-:Y:S02]  /*0a70*/  FSEL R16, R20, R16, !P0 ;  /* 0x0000001014107208 */ /* 0x000fe40004000000 */
[----:B------:R-:W-:Y:S01]  /*0a80*/  FSEL R17, R9, R17, !P0 ;  /* 0x0000001109117208 */ /* 0x000fe20004000000 */
[----:B------:R-:W-:Y:S06]  /*0a90*/  BRA `(.L_x_8) ;  /* 0x0000000000547947 */ /* 0x000fec0003800000 */
.L_x_7:
[----:B------:R-:W-:-:S14]  /*0aa0*/  DSETP.NAN.AND P0, PT, R10, R10, PT ;  /* 0x0000000a0a00722a */ /* 0x000fdc0003f08000 */
[----:B------:R-:W-:Y:S05]  /*0ab0*/  @P0 BRA `(.L_x_9) ;  /* 0x0000000000440947 */ /* 0x000fea0003800000 */
[----:B------:R-:W-:-:S14]  /*0ac0*/  DSETP.NAN.AND P0, PT, R8, R8, PT ;  /* 0x000000080800722a */ /* 0x000fdc0003f08000 */
[----:B------:R-:W-:Y:S05]  /*0ad0*/  @P0 BRA `(.L_x_10) ;  /* 0x0000000000300947 */ /* 0x000fea0003800000 */
[----:B------:R-:W-:Y:S01]  /*0ae0*/  ISETP.NE.AND P0, PT, R19, R26, PT ;  /* 0x0000001a1300720c */ /* 0x000fe20003f05270 */
[----:B------:R-:W-:Y:S02]  /*0af0*/  IMAD.MOV.U32 R16, RZ, RZ, 0x0 ;  /* 0x00000000ff107424 */ /* 0x000fe400078e00ff */
[----:B------:R-:W-:-:S10]  /*0b00*/  IMAD.MOV.U32 R17, RZ, RZ, -0x80000 ;  /* 0xfff80000ff117424 */ /* 0x000fd400078e00ff */
[----:B------:R-:W-:Y:S05]  /*0b10*/  @!P0 BRA `(.L_x_8) ;  /* 0x0000000000348947 */ /* 0x000fea0003800000 */
[----:B------:R-:W-:Y:S02]  /*0b20*/  ISETP.NE.AND P0, PT, R19, 0x7ff00000, PT ;  /* 0x7ff000001300780c */ /* 0x000fe40003f05270 */
[----:B------:R-:W-:Y:S02]  /*0b30*/  LOP3.LUT R17, R11, 0x80000000, R9, 0x48, !PT ;  /* 0x800000000b117812 */ /* 0x000fe400078e4809 */
[----:B------:R-:W-:-:S13]  /*0b40*/  ISETP.EQ.OR P0, PT, R26, RZ, !P0 ;  /* 0x000000ff1a00720c */ /* 0x000fda0004702670 */
[----:B------:R-:W-:Y:S01]  /*0b50*/  @P0 LOP3.LUT R4, R17, 0x7ff00000, RZ, 0xfc, !PT ;  /* 0x7ff0000011040812 */ /* 0x000fe200078efcff */
[----:B------:R-:W-:Y:S02]  /*0b60*/  @!P0 IMAD.MOV.U32 R16, RZ, RZ, RZ ;  /* 0x000000ffff108224 */ /* 0x000fe400078e00ff */
[----:B------:R-:W-:Y:S02]  /*0b70*/  @P0 IMAD.MOV.U32 R16, RZ, RZ, RZ ;  /* 0x000000ffff100224 */ /* 0x000fe400078e00ff */
[----:B------:R-:W-:Y:S01]  /*0b80*/  @P0 IMAD.MOV.U32 R17, RZ, RZ, R4 ;  /* 0x000000ffff110224 */ /* 0x000fe200078e0004 */
[----:B------:R-:W-:Y:S06]  /*0b90*/  BRA `(.L_x_8) ;  /* 0x0000000000147947 */ /* 0x000fec0003800000 */
.L_x_10:
[----:B------:R-:W-:Y:S01]  /*0ba0*/  LOP3.LUT R17, R9, 0x80000, RZ, 0xfc, !PT ;  /* 0x0008000009117812 */ /* 0x000fe200078efcff */
[----:B------:R-:W-:Y:S01]  /*0bb0*/  IMAD.MOV.U32 R16, RZ, RZ, R8 ;  /* 0x000000ffff107224 */ /* 0x000fe200078e0008 */
[----:B------:R-:W-:Y:S06]  /*0bc0*/  BRA `(.L_x_8) ;  /* 0x0000000000087947 */ /* 0x000fec0003800000 */
.L_x_9:
[----:B------:R-:W-:Y:S01]  /*0bd0*/  LOP3.LUT R17, R11, 0x80000, RZ, 0xfc, !PT ;  /* 0x000800000b117812 */ /* 0x000fe200078efcff */
[----:B------:R-:W-:-:S07]  /*0be0*/  IMAD.MOV.U32 R16, RZ, RZ, R10 ;  /* 0x000000ffff107224 */ /* 0x000fce00078e000a */
.L_x_8:
[----:B------:R-:W-:Y:S05]  /*0bf0*/  BSYNC.RECONVERGENT B1 ;  /* 0x0000000000017941 */ /* 0x000fea0003800200 */
.L_x_6:
[----:B------:R-:W-:Y:S02]  /*0c00*/  IMAD.MOV.U32 R19, RZ, RZ, 0x0 ;  /* 0x00000000ff137424 */ /* 0x000fe400078e00ff */
[----:B------:R-:W-:Y:S02]  /*0c10*/  IMAD.MOV.U32 R4, RZ, RZ, R16 ;  /* 0x000000ffff047224 */ /* 0x000fe400078e0010 */
[----:B------:R-:W-:Y:S01]  /*0c20*/  IMAD.MOV.U32 R5, RZ, RZ, R17 ;  /* 0x000000ffff057224 */ /* 0x000fe200078e0011 */
[----:B------:R-:W-:Y:S06]  /*0c30*/  RET.REL.NODEC R18 `(_Z11color_pixelPiiii) ;  /* 0xfffffff012f07950 */ /* 0x000fec0003c3ffff */
.L_x_11:
[----:B------:R-:W-:-:S00]  /*0c40*/  BRA `(.L_x_11) ;  /* 0xfffffffc00fc7947 */ /* 0x000fc0000383ffff */
[----:B------:R-:W-:-:S00]  /*0c50*/  NOP ;  /* 0x0000000000007918 */ /* 0x000fc00000000000 */
        /* <DEDUP_REMOVED lines=10> */
.L_x_12:


//--------------------- .nv.shared.reserved.0     --------------------------
	.section	.nv.shared.reserved.0,"aw",@nobits
	.weak		__nv_reservedSMEM_offset_0_alias
	.size		__nv_reservedSMEM_offset_0_alias, 0, 64
	.other		__nv_reservedSMEM_offset_0_alias,@"STO_CUDA_RESERVED_SHARED STV_DEFAULT"
__nv_reservedSMEM_offset_0_alias:
	.zero		0
	.zero		64


//--------------------- .nv.constant0._Z11color_pixelPiiii --------------------------
	.section	.nv.constant0._Z11color_pixelPiiii,"a",@progbits
	.sectionflags	@""
	.align	4
.nv.constant0._Z11color_pixelPiiii:
	.zero		916


//--------------------- SYMBOLS --------------------------

	.type		.nv.reservedSmem.offset0,@object
	.size		.nv.reservedSmem.offset0,0x4
